//
// Generated by NVIDIA NVVM Compiler
//
// Compiler Build ID: CL-36424714
// Cuda compilation tools, release 13.0, V13.0.88
// Based on NVVM 20.0.0
//

.version 9.0
.target sm_100
.address_size 64

	// .globl	_Z20TiledMatrixMulKernelPfS_S_i
// _ZZ20TiledMatrixMulKernelPfS_S_iE3Mds has been demoted
// _ZZ20TiledMatrixMulKernelPfS_S_iE3Nds has been demoted

.visible .entry _Z20TiledMatrixMulKernelPfS_S_i(
	.param .u64 .ptr .align 1 _Z20TiledMatrixMulKernelPfS_S_i_param_0,
	.param .u64 .ptr .align 1 _Z20TiledMatrixMulKernelPfS_S_i_param_1,
	.param .u64 .ptr .align 1 _Z20TiledMatrixMulKernelPfS_S_i_param_2,
	.param .u32 _Z20TiledMatrixMulKernelPfS_S_i_param_3
)
{
	.reg .pred 	%p<6>;
	.reg .b32 	%r<35>;
	.reg .b32 	%f<19>;
	.reg .b64 	%rd<13>;
	// demoted variable
	.shared .align 4 .b8 _ZZ20TiledMatrixMulKernelPfS_S_iE3Mds[16];
	// demoted variable
	.shared .align 4 .b8 _ZZ20TiledMatrixMulKernelPfS_S_iE3Nds[16];
	ld.param.u64 	%rd3, [_Z20TiledMatrixMulKernelPfS_S_i_param_0];
	ld.param.u64 	%rd4, [_Z20TiledMatrixMulKernelPfS_S_i_param_1];
	ld.param.u64 	%rd5, [_Z20TiledMatrixMulKernelPfS_S_i_param_2];
	ld.param.u32 	%r15, [_Z20TiledMatrixMulKernelPfS_S_i_param_3];
	mov.u32 	%r16, %ctaid.x;
	mov.u32 	%r17, %ctaid.y;
	mov.u32 	%r1, %tid.x;
	mov.u32 	%r2, %tid.y;
	shl.b32 	%r18, %r17, 1;
	add.s32 	%r3, %r18, %r2;
	shl.b32 	%r19, %r16, 1;
	add.s32 	%r4, %r19, %r1;
	cvt.rn.f32.s32 	%f6, %r15;
	mul.f32 	%f7, %f6, 0f3F000000;
	cvt.rpi.f32.f32 	%f1, %f7;
	setp.leu.f32 	%p1, %f1, 0f00000000;
	mov.f32 	%f18, 0f00000000;
	@%p1 bra 	$L__BB0_7;
	mul.lo.s32 	%r5, %r15, %r3;
	shl.b32 	%r21, %r2, 3;
	mov.u32 	%r22, _ZZ20TiledMatrixMulKernelPfS_S_iE3Mds;
	add.s32 	%r6, %r22, %r21;
	shl.b32 	%r23, %r1, 2;
	add.s32 	%r7, %r6, %r23;
	mov.u32 	%r24, _ZZ20TiledMatrixMulKernelPfS_S_iE3Nds;
	add.s32 	%r9, %r24, %r23;
	add.s32 	%r8, %r9, %r21;
	cvta.to.global.u64 	%rd1, %rd3;
	cvta.to.global.u64 	%rd2, %rd4;
	mov.f32 	%f18, 0f00000000;
	mov.b32 	%r34, 0;
$L__BB0_2:
	shl.b32 	%r11, %r34, 1;
	add.s32 	%r25, %r11, %r1;
	max.s32 	%r26, %r3, %r25;
	setp.ge.s32 	%p2, %r26, %r15;
	@%p2 bra 	$L__BB0_4;
	add.s32 	%r27, %r25, %r5;
	mul.wide.s32 	%rd6, %r27, 4;
	add.s64 	%rd7, %rd1, %rd6;
	ld.global.f32 	%f9, [%rd7];
	st.shared.f32 	[%r7], %f9;
$L__BB0_4:
	add.s32 	%r13, %r11, %r2;
	max.s32 	%r29, %r13, %r4;
	setp.ge.s32 	%p3, %r29, %r15;
	@%p3 bra 	$L__BB0_6;
	mad.lo.s32 	%r30, %r13, %r15, %r4;
	mul.wide.s32 	%rd8, %r30, 4;
	add.s64 	%rd9, %rd2, %rd8;
	ld.global.f32 	%f10, [%rd9];
	st.shared.f32 	[%r8], %f10;
$L__BB0_6:
	bar.sync 	0;
	ld.shared.f32 	%f11, [%r6];
	ld.shared.f32 	%f12, [%r9];
	fma.rn.f32 	%f13, %f11, %f12, %f18;
	ld.shared.f32 	%f14, [%r6+4];
	ld.shared.f32 	%f15, [%r9+8];
	fma.rn.f32 	%f18, %f14, %f15, %f13;
	bar.sync 	0;
	add.s32 	%r34, %r34, 1;
	cvt.rn.f32.u32 	%f16, %r34;
	setp.gt.f32 	%p4, %f1, %f16;
	@%p4 bra 	$L__BB0_2;
$L__BB0_7:
	max.s32 	%r32, %r3, %r4;
	setp.ge.s32 	%p5, %r32, %r15;
	@%p5 bra 	$L__BB0_9;
	mad.lo.s32 	%r33, %r15, %r3, %r4;
	cvta.to.global.u64 	%rd10, %rd5;
	mul.wide.u32 	%rd11, %r33, 4;
	add.s64 	%rd12, %rd10, %rd11;
	st.global.f32 	[%rd12], %f18;
$L__BB0_9:
	ret;

}
	// .globl	_Z15MatrixMulKernelPfS_S_i
.visible .entry _Z15MatrixMulKernelPfS_S_i(
	.param .u64 .ptr .align 1 _Z15MatrixMulKernelPfS_S_i_param_0,
	.param .u64 .ptr .align 1 _Z15MatrixMulKernelPfS_S_i_param_1,
	.param .u64 .ptr .align 1 _Z15MatrixMulKernelPfS_S_i_param_2,
	.param .u32 _Z15MatrixMulKernelPfS_S_i_param_3
)
{
	.reg .pred 	%p<10>;
	.reg .b32 	%r<40>;
	.reg .b32 	%f<67>;
	.reg .b64 	%rd<67>;

	ld.param.u64 	%rd14, [_Z15MatrixMulKernelPfS_S_i_param_0];
	ld.param.u64 	%rd15, [_Z15MatrixMulKernelPfS_S_i_param_1];
	ld.param.u32 	%r18, [_Z15MatrixMulKernelPfS_S_i_param_3];
	cvta.to.global.u64 	%rd1, %rd15;
	cvta.to.global.u64 	%rd2, %rd14;
	mov.u32 	%r19, %ctaid.y;
	mov.u32 	%r20, %ntid.y;
	mov.u32 	%r21, %tid.y;
	mad.lo.s32 	%r1, %r19, %r20, %r21;
	mov.u32 	%r22, %ctaid.x;
	mov.u32 	%r23, %ntid.x;
	mov.u32 	%r24, %tid.x;
	mad.lo.s32 	%r2, %r22, %r23, %r24;
	max.s32 	%r25, %r1, %r2;
	setp.ge.s32 	%p1, %r25, %r18;
	@%p1 bra 	$L__BB1_13;
	mul.lo.s32 	%r3, %r18, %r1;
	and.b32  	%r4, %r18, 7;
	setp.lt.u32 	%p2, %r18, 8;
	mov.f32 	%f66, 0f00000000;
	mov.b32 	%r38, 0;
	@%p2 bra 	$L__BB1_4;
	and.b32  	%r38, %r18, 2147483640;
	neg.s32 	%r36, %r38;
	mul.wide.s32 	%rd16, %r18, 4;
	add.s64 	%rd3, %rd1, %rd16;
	shl.b32 	%r7, %r18, 3;
	mul.wide.s32 	%rd17, %r18, 8;
	add.s64 	%rd4, %rd1, %rd17;
	mul.wide.s32 	%rd18, %r18, 12;
	add.s64 	%rd5, %rd1, %rd18;
	mul.wide.s32 	%rd19, %r18, 16;
	add.s64 	%rd6, %rd1, %rd19;
	mul.wide.s32 	%rd20, %r18, 20;
	add.s64 	%rd7, %rd1, %rd20;
	mul.wide.s32 	%rd21, %r18, 24;
	add.s64 	%rd8, %rd1, %rd21;
	mul.wide.s32 	%rd22, %r18, 28;
	add.s64 	%rd9, %rd1, %rd22;
	mul.wide.u32 	%rd23, %r3, 4;
	add.s64 	%rd24, %rd23, %rd2;
	add.s64 	%rd66, %rd24, 16;
	mov.f32 	%f66, 0f00000000;
	mov.u32 	%r35, %r2;
$L__BB1_3:
	.pragma "nounroll";
	mul.wide.s32 	%rd25, %r35, 4;
	add.s64 	%rd26, %rd3, %rd25;
	add.s64 	%rd27, %rd4, %rd25;
	add.s64 	%rd28, %rd5, %rd25;
	add.s64 	%rd29, %rd6, %rd25;
	add.s64 	%rd30, %rd7, %rd25;
	add.s64 	%rd31, %rd8, %rd25;
	add.s64 	%rd32, %rd9, %rd25;
	add.s64 	%rd33, %rd1, %rd25;
	ld.global.f32 	%f16, [%rd66+-16];
	ld.global.f32 	%f17, [%rd33];
	fma.rn.f32 	%f18, %f16, %f17, %f66;
	ld.global.f32 	%f19, [%rd66+-12];
	ld.global.f32 	%f20, [%rd26];
	fma.rn.f32 	%f21, %f19, %f20, %f18;
	ld.global.f32 	%f22, [%rd66+-8];
	ld.global.f32 	%f23, [%rd27];
	fma.rn.f32 	%f24, %f22, %f23, %f21;
	ld.global.f32 	%f25, [%rd66+-4];
	ld.global.f32 	%f26, [%rd28];
	fma.rn.f32 	%f27, %f25, %f26, %f24;
	ld.global.f32 	%f28, [%rd66];
	ld.global.f32 	%f29, [%rd29];
	fma.rn.f32 	%f30, %f28, %f29, %f27;
	ld.global.f32 	%f31, [%rd66+4];
	ld.global.f32 	%f32, [%rd30];
	fma.rn.f32 	%f33, %f31, %f32, %f30;
	ld.global.f32 	%f34, [%rd66+8];
	ld.global.f32 	%f35, [%rd31];
	fma.rn.f32 	%f36, %f34, %f35, %f33;
	ld.global.f32 	%f37, [%rd66+12];
	ld.global.f32 	%f38, [%rd32];
	fma.rn.f32 	%f66, %f37, %f38, %f36;
	add.s32 	%r36, %r36, 8;
	add.s32 	%r35, %r35, %r7;
	add.s64 	%rd66, %rd66, 32;
	setp.ne.s32 	%p3, %r36, 0;
	@%p3 bra 	$L__BB1_3;
$L__BB1_4:
	setp.eq.s32 	%p4, %r4, 0;
	@%p4 bra 	$L__BB1_12;
	and.b32  	%r13, %r18, 3;
	setp.lt.u32 	%p5, %r4, 4;
	@%p5 bra 	$L__BB1_7;
	add.s32 	%r27, %r38, %r3;
	mul.wide.u32 	%rd34, %r27, 4;
	add.s64 	%rd35, %rd2, %rd34;
	ld.global.f32 	%f40, [%rd35];
	mad.lo.s32 	%r28, %r38, %r18, %r2;
	mul.wide.s32 	%rd36, %r28, 4;
	add.s64 	%rd37, %rd1, %rd36;
	ld.global.f32 	%f41, [%rd37];
	fma.rn.f32 	%f42, %f40, %f41, %f66;
	cvt.u64.u32 	%rd38, %r3;
	cvt.u64.u32 	%rd39, %r38;
	add.s64 	%rd40, %rd39, %rd38;
	shl.b64 	%rd41, %rd40, 2;
	add.s64 	%rd42, %rd2, %rd41;
	ld.global.f32 	%f43, [%rd42+4];
	mul.wide.s32 	%rd43, %r18, 4;
	add.s64 	%rd44, %rd37, %rd43;
	ld.global.f32 	%f44, [%rd44];
	fma.rn.f32 	%f45, %f43, %f44, %f42;
	ld.global.f32 	%f46, [%rd42+8];
	add.s64 	%rd45, %rd44, %rd43;
	ld.global.f32 	%f47, [%rd45];
	fma.rn.f32 	%f48, %f46, %f47, %f45;
	ld.global.f32 	%f49, [%rd42+12];
	add.s64 	%rd46, %rd45, %rd43;
	ld.global.f32 	%f50, [%rd46];
	fma.rn.f32 	%f66, %f49, %f50, %f48;
	add.s32 	%r38, %r38, 4;
$L__BB1_7:
	setp.eq.s32 	%p6, %r13, 0;
	@%p6 bra 	$L__BB1_12;
	setp.eq.s32 	%p7, %r13, 1;
	@%p7 bra 	$L__BB1_10;
	add.s32 	%r29, %r38, %r3;
	mul.wide.u32 	%rd47, %r29, 4;
	add.s64 	%rd48, %rd2, %rd47;
	ld.global.f32 	%f52, [%rd48];
	mad.lo.s32 	%r30, %r38, %r18, %r2;
	mul.wide.s32 	%rd49, %r30, 4;
	add.s64 	%rd50, %rd1, %rd49;
	ld.global.f32 	%f53, [%rd50];
	fma.rn.f32 	%f54, %f52, %f53, %f66;
	cvt.u64.u32 	%rd51, %r3;
	cvt.u64.u32 	%rd52, %r38;
	add.s64 	%rd53, %rd52, %rd51;
	shl.b64 	%rd54, %rd53, 2;
	add.s64 	%rd55, %rd2, %rd54;
	ld.global.f32 	%f55, [%rd55+4];
	mul.wide.s32 	%rd56, %r18, 4;
	add.s64 	%rd57, %rd50, %rd56;
	ld.global.f32 	%f56, [%rd57];
	fma.rn.f32 	%f66, %f55, %f56, %f54;
	add.s32 	%r38, %r38, 2;
$L__BB1_10:
	and.b32  	%r31, %r18, 1;
	setp.eq.b32 	%p8, %r31, 1;
	not.pred 	%p9, %p8;
	@%p9 bra 	$L__BB1_12;
	add.s32 	%r32, %r38, %r3;
	mul.wide.u32 	%rd58, %r32, 4;
	add.s64 	%rd59, %rd2, %rd58;
	ld.global.f32 	%f57, [%rd59];
	mad.lo.s32 	%r33, %r38, %r18, %r2;
	mul.wide.s32 	%rd60, %r33, 4;
	add.s64 	%rd61, %rd1, %rd60;
	ld.global.f32 	%f58, [%rd61];
	fma.rn.f32 	%f66, %f57, %f58, %f66;
$L__BB1_12:
	ld.param.u64 	%rd65, [_Z15MatrixMulKernelPfS_S_i_param_2];
	add.s32 	%r34, %r3, %r2;
	cvta.to.global.u64 	%rd62, %rd65;
	mul.wide.s32 	%rd63, %r34, 4;
	add.s64 	%rd64, %rd62, %rd63;
	st.global.f32 	[%rd64], %f66;
$L__BB1_13:
	ret;

}


// ===== COMPILED SASS (sm_100) =====

	.target	sm_100

	.elftype	@"ET_EXEC"


//--------------------- .note.nv.tkinfo           --------------------------
	.section	.note.nv.tkinfo,"",@"SHT_NOTE"
	.sectionflags	@"SHF_NOTE_NV_TKINFO"
	.tkinfo
        /*0018*/ 	.word	0x00000002
        /*0030*/ 	.string	""
        /*0030*/ 	.string	"ptxas"
        /*0030*/ 	.string	"Cuda compilation tools, release 13.0, V13.0.88"
        /*0030*/ 	.string	"Build cuda_13.0.r13.0/compiler.36424714_0"
        /*0030*/ 	.string	"-arch sm_100 -m 64 "



//--------------------- .note.nv.cuinfo           --------------------------
	.section	.note.nv.cuinfo,"",@"SHT_NOTE"
	.sectionflags	@"SHF_NOTE_NV_CUINFO"
        /*0018*/ 	.short	0x0002
        /*001a*/ 	.short	0x0064
        /*001c*/ 	.short	0x0082
	.zero		2


//--------------------- .nv.info                  --------------------------
	.section	.nv.info,"",@"SHT_CUDA_INFO"
	.align	4


	//----- nvinfo : EIATTR_REGCOUNT
	.align		4
        /*0000*/ 	.byte	0x04, 0x2f
        /*0002*/ 	.short	(.L_1 - .L_0)
	.align		4
.L_0:
        /*0004*/ 	.word	index@(_Z20TiledMatrixMulKernelPfS_S_i)
        /*0008*/ 	.word	0x0000001a


	//----- nvinfo : EIATTR_FRAME_SIZE
	.align		4
.L_1:
        /*000c*/ 	.byte	0x04, 0x11
        /*000e*/ 	.short	(.L_3 - .L_2)
	.align		4
.L_2:
        /*0010*/ 	.word	index@(_Z20TiledMatrixMulKernelPfS_S_i)
        /*0014*/ 	.word	0x00000000


	//----- nvinfo : EIATTR_REGCOUNT
	.align		4
.L_3:
        /*0018*/ 	.byte	0x04, 0x2f
        /*001a*/ 	.short	(.L_5 - .L_4)
	.align		4
.L_4:
        /*001c*/ 	.word	index@(_Z15MatrixMulKernelPfS_S_i)
        /*0020*/ 	.word	0x0000001e


	//----- nvinfo : EIATTR_FRAME_SIZE
	.align		4
.L_5:
        /*0024*/ 	.byte	0x04, 0x11
        /*0026*/ 	.short	(.L_7 - .L_6)
	.align		4
.L_6:
        /*0028*/ 	.word	index@(_Z15MatrixMulKernelPfS_S_i)
        /*002c*/ 	.word	0x00000000


	//----- nvinfo : EIATTR_MIN_STACK_SIZE
	.align		4
.L_7:
        /*0030*/ 	.byte	0x04, 0x12
        /*0032*/ 	.short	(.L_9 - .L_8)
	.align		4
.L_8:
        /*0034*/ 	.word	index@(_Z15MatrixMulKernelPfS_S_i)
        /*0038*/ 	.word	0x00000000


	//----- nvinfo : EIATTR_MIN_STACK_SIZE
	.align		4
.L_9:
        /*003c*/ 	.byte	0x04, 0x12
        /*003e*/ 	.short	(.L_11 - .L_10)
	.align		4
.L_10:
        /*0040*/ 	.word	index@(_Z20TiledMatrixMulKernelPfS_S_i)
        /*0044*/ 	.word	0x00000000
.L_11:


//--------------------- .nv.compat                --------------------------
	.section	.nv.compat,"",@"SHT_CUDA_COMPAT_INFO"
	.align	4
        /*0000*/ 	.byte	0x02, 0x09, 0x00, 0x00, 0x02, 0x02, 0x01, 0x00, 0x02, 0x05, 0x05, 0x00, 0x03, 0x07, 0x01, 0x01
        /*0010*/ 	.byte	0x02, 0x03, 0x00, 0x00, 0x02, 0x06, 0x01, 0x00, 0x04, 0x0b, 0x08, 0x00, 0x09, 0x00, 0x00, 0x00
        /*0020*/ 	.byte	0x00, 0x00, 0x00, 0x00


//--------------------- .nv.info._Z15MatrixMulKernelPfS_S_i --------------------------
	.section	.nv.info._Z15MatrixMulKernelPfS_S_i,"",@"SHT_CUDA_INFO"
	.sectionflags	@""
	.align	4


	//----- nvinfo : EIATTR_CUDA_API_VERSION
	.align		4
        /*0000*/ 	.byte	0x04, 0x37
        /*0002*/ 	.short	(.L_13 - .L_12)
.L_12:
        /*0004*/ 	.word	0x00000082


	//----- nvinfo : EIATTR_KPARAM_INFO
	.align		4
.L_13:
        /*0008*/ 	.byte	0x04, 0x17
        /*000a*/ 	.short	(.L_15 - .L_14)
.L_14:
        /*000c*/ 	.word	0x00000000
        /*0010*/ 	.short	0x0003
        /*0012*/ 	.short	0x0018
        /*0014*/ 	.byte	0x00, 0xf0, 0x11, 0x00


	//----- nvinfo : EIATTR_KPARAM_INFO
	.align		4
.L_15:
        /*0018*/ 	.byte	0x04, 0x17
        /*001a*/ 	.short	(.L_17 - .L_16)
.L_16:
        /*001c*/ 	.word	0x00000000
        /*0020*/ 	.short	0x0002
        /*0022*/ 	.short	0x0010
        /*0024*/ 	.byte	0x00, 0xf5, 0x21, 0x00


	//----- nvinfo : EIATTR_KPARAM_INFO
	.align		4
.L_17:
        /*0028*/ 	.byte	0x04, 0x17
        /*002a*/ 	.short	(.L_19 - .L_18)
.L_18:
        /*002c*/ 	.word	0x00000000
        /*0030*/ 	.short	0x0001
        /*0032*/ 	.short	0x0008
        /*0034*/ 	.byte	0x00, 0xf5, 0x21, 0x00


	//----- nvinfo : EIATTR_KPARAM_INFO
	.align		4
.L_19:
        /*0038*/ 	.byte	0x04, 0x17
        /*003a*/ 	.short	(.L_21 - .L_20)
.L_20:
        /*003c*/ 	.word	0x00000000
        /*0040*/ 	.short	0x0000
        /*0042*/ 	.short	0x0000
        /*0044*/ 	.byte	0x00, 0xf5, 0x21, 0x00


	//----- nvinfo : EIATTR_SPARSE_MMA_MASK
	.align		4
.L_21:
        /*0048*/ 	.byte	0x03, 0x50
        /*004a*/ 	.short	0x0000


	//----- nvinfo : EIATTR_MAXREG_COUNT
	.align		4
        /*004c*/ 	.byte	0x03, 0x1b
        /*004e*/ 	.short	0x00ff


	//----- nvinfo : EIATTR_MERCURY_ISA_VERSION
	.align		4
        /*0050*/ 	.byte	0x03, 0x5f
        /*0052*/ 	.short	0x0101


	//----- nvinfo : EIATTR_VRC_CTA_INIT_COUNT
	.align		4
        /*0054*/ 	.byte	0x02, 0x4a
	.zero		1
	.zero		1


	//----- nvinfo : EIATTR_EXIT_INSTR_OFFSETS
	.align		4
        /*0058*/ 	.byte	0x04, 0x1c
        /*005a*/ 	.short	(.L_23 - .L_22)


	//   ....[0]....
.L_22:
        /*005c*/ 	.word	0x000000c0


	//   ....[1]....
        /*0060*/ 	.word	0x00000a90


	//----- nvinfo : EIATTR_CBANK_PARAM_SIZE
	.align		4
.L_23:
        /*0064*/ 	.byte	0x03, 0x19
        /*0066*/ 	.short	0x001c


	//----- nvinfo : EIATTR_PARAM_CBANK
	.align		4
        /*0068*/ 	.byte	0x04, 0x0a
        /*006a*/ 	.short	(.L_25 - .L_24)
	.align		4
.L_24:
        /*006c*/ 	.word	index@(.nv.constant0._Z15MatrixMulKernelPfS_S_i)
        /*0070*/ 	.short	0x0380
        /*0072*/ 	.short	0x001c


	//----- nvinfo : EIATTR_SW_WAR
	.align		4
.L_25:
        /*0074*/ 	.byte	0x04, 0x36
        /*0076*/ 	.short	(.L_27 - .L_26)
.L_26:
        /*0078*/ 	.word	0x00000008
.L_27:


//--------------------- .nv.info._Z20TiledMatrixMulKernelPfS_S_i --------------------------
	.section	.nv.info._Z20TiledMatrixMulKernelPfS_S_i,"",@"SHT_CUDA_INFO"
	.sectionflags	@""
	.align	4


	//----- nvinfo : EIATTR_CUDA_API_VERSION
	.align		4
        /*0000*/ 	.byte	0x04, 0x37
        /*0002*/ 	.short	(.L_29 - .L_28)
.L_28:
        /*0004*/ 	.word	0x00000082


	//----- nvinfo : EIATTR_KPARAM_INFO
	.align		4
.L_29:
        /*0008*/ 	.byte	0x04, 0x17
        /*000a*/ 	.short	(.L_31 - .L_30)
.L_30:
        /*000c*/ 	.word	0x00000000
        /*0010*/ 	.short	0x0003
        /*0012*/ 	.short	0x0018
        /*0014*/ 	.byte	0x00, 0xf0, 0x11, 0x00


	//----- nvinfo : EIATTR_KPARAM_INFO
	.align		4
.L_31:
        /*0018*/ 	.byte	0x04, 0x17
        /*001a*/ 	.short	(.L_33 - .L_32)
.L_32:
        /*001c*/ 	.word	0x00000000
        /*0020*/ 	.short	0x0002
        /*0022*/ 	.short	0x0010
        /*0024*/ 	.byte	0x00, 0xf5, 0x21, 0x00


	//----- nvinfo : EIATTR_KPARAM_INFO
	.align		4
.L_33:
        /*0028*/ 	.byte	0x04, 0x17
        /*002a*/ 	.short	(.L_35 - .L_34)
.L_34:
        /*002c*/ 	.word	0x00000000
        /*0030*/ 	.short	0x0001
        /*0032*/ 	.short	0x0008
        /*0034*/ 	.byte	0x00, 0xf5, 0x21, 0x00


	//----- nvinfo : EIATTR_KPARAM_INFO
	.align		4
.L_35:
        /*0038*/ 	.byte	0x04, 0x17
        /*003a*/ 	.short	(.L_37 - .L_36)
.L_36:
        /*003c*/ 	.word	0x00000000
        /*0040*/ 	.short	0x0000
        /*0042*/ 	.short	0x0000
        /*0044*/ 	.byte	0x00, 0xf5, 0x21, 0x00


	//----- nvinfo : EIATTR_SPARSE_MMA_MASK
	.align		4
.L_37:
        /*0048*/ 	.byte	0x03, 0x50
        /*004a*/ 	.short	0x0000


	//----- nvinfo : EIATTR_MAXREG_COUNT
	.align		4
        /*004c*/ 	.byte	0x03, 0x1b
        /*004e*/ 	.short	0x00ff


	//----- nvinfo : EIATTR_NUM_BARRIERS
	.align		4
        /*0050*/ 	.byte	0x02, 0x4c
        /*0052*/ 	.byte	0x01
	.zero		1


	//----- nvinfo : EIATTR_MERCURY_ISA_VERSION
	.align		4
        /*0054*/ 	.byte	0x03, 0x5f
        /*0056*/ 	.short	0x0101


	//----- nvinfo : EIATTR_VRC_CTA_INIT_COUNT
	.align		4
        /*0058*/ 	.byte	0x02, 0x4a
	.zero		1
	.zero		1


	//----- nvinfo : EIATTR_EXIT_INSTR_OFFSETS
	.align		4
        /*005c*/ 	.byte	0x04, 0x1c
        /*005e*/ 	.short	(.L_39 - .L_38)


	//   ....[0]....
.L_38:
        /*0060*/ 	.word	0x00000390


	//   ....[1]....
        /*0064*/ 	.word	0x000003e0


	//----- nvinfo : EIATTR_CBANK_PARAM_SIZE
	.align		4
.L_39:
        /*0068*/ 	.byte	0x03, 0x19
        /*006a*/ 	.short	0x001c


	//----- nvinfo : EIATTR_PARAM_CBANK
	.align		4
        /*006c*/ 	.byte	0x04, 0x0a
        /*006e*/ 	.short	(.L_41 - .L_40)
	.align		4
.L_40:
        /*0070*/ 	.word	index@(.nv.constant0._Z20TiledMatrixMulKernelPfS_S_i)
        /*0074*/ 	.short	0x0380
        /*0076*/ 	.short	0x001c


	//----- nvinfo : EIATTR_SW_WAR
	.align		4
.L_41:
        /*0078*/ 	.byte	0x04, 0x36
        /*007a*/ 	.short	(.L_43 - .L_42)
.L_42:
        /*007c*/ 	.word	0x00000008
.L_43:


//--------------------- .nv.callgraph             --------------------------
	.section	.nv.callgraph,"",@"SHT_CUDA_CALLGRAPH"
	.align	4
	.sectionentsize	8
	.align		4
        /*0000*/ 	.word	0x00000000
	.align		4
        /*0004*/ 	.word	0xffffffff
	.align		4
        /*0008*/ 	.word	0x00000000
	.align		4
        /*000c*/ 	.word	0xfffffffe
	.align		4
        /*0010*/ 	.word	0x00000000
	.align		4
        /*0014*/ 	.word	0xfffffffd
	.align		4
        /*0018*/ 	.word	0x00000000
	.align		4
        /*001c*/ 	.word	0xfffffffc


//--------------------- .text._Z15MatrixMulKernelPfS_S_i --------------------------
	.section	.text._Z15MatrixMulKernelPfS_S_i,"ax",@progbits
	.align	128
        .global         _Z15MatrixMulKernelPfS_S_i
        .type           _Z15MatrixMulKernelPfS_S_i,@function
        .size           _Z15MatrixMulKernelPfS_S_i,(.L_x_8 - _Z15MatrixMulKernelPfS_S_i)
        .other          _Z15MatrixMulKernelPfS_S_i,@"STO_CUDA_ENTRY STV_DEFAULT"
_Z15MatrixMulKernelPfS_S_i:
.text._Z15MatrixMulKernelPfS_S_i:
[----:B------:R-:W-:Y:S01]  /*0000*/  LDC R1, c[0x0][0x37c] ;  /* 0x0000df00ff017b82 */ /* 0x000fe20000000800 */
[----:B------:R-:W0:Y:S07]  /*0010*/  S2R R0, SR_TID.Y ;  /* 0x0000000000007919 */ /* 0x000e2e0000002200 */
[----:B------:R-:W0:Y:S01]  /*0020*/  S2UR UR4, SR_CTAID.Y ;  /* 0x00000000000479c3 */ /* 0x000e220000002600 */
[----:B------:R-:W1:Y:S01]  /*0030*/  LDCU UR20, c[0x0][0x398] ;  /* 0x00007300ff1477ac */ /* 0x000e620008000800 */
[----:B------:R-:W2:Y:S06]  /*0040*/  S2R R3, SR_TID.X ;  /* 0x0000000000037919 */ /* 0x000eac0000002100 */
[----:B------:R-:W0:Y:S08]  /*0050*/  LDC R13, c[0x0][0x364] ;  /* 0x0000d900ff0d7b82 */ /* 0x000e300000000800 */
[----:B------:R-:W2:Y:S08]  /*0060*/  S2UR UR5, SR_CTAID.X ;  /* 0x00000000000579c3 */ /* 0x000eb00000002500 */
[----:B------:R-:W2:Y:S01]  /*0070*/  LDC R2, c[0x0][0x360] ;  /* 0x0000d800ff027b82 */ /* 0x000ea20000000800 */
[----:B0-----:R-:W-:-:S02]  /*0080*/  IMAD R13, R13, UR4, R0 ;  /* 0x000000040d0d7c24 */ /* 0x001fc4000f8e0200 */
[----:B--2---:R-:W-:-:S05]  /*0090*/  IMAD R0, R2, UR5, R3 ;  /* 0x0000000502007c24 */ /* 0x004fca000f8e0203 */
[----:B------:R-:W-:-:S04]  /*00a0*/  VIMNMX R2, PT, PT, R13, R0, !PT ;  /* 0x000000000d027248 */ /* 0x000fc80007fe0100 */
[----:B-1----:R-:W-:-:S13]  /*00b0*/  ISETP.GE.AND P0, PT, R2, UR20, PT ;  /* 0x0000001402007c0c */ /* 0x002fda000bf06270 */
[----:B------:R-:W-:Y:S05]  /*00c0*/  @P0 EXIT ;  /* 0x000000000000094d */ /* 0x000fea0003800000 */
[----:B------:R-:W-:Y:S01]  /*00d0*/  UISETP.GE.U32.AND UP0, UPT, UR20, 0x8, UPT ;  /* 0x000000081400788c */ /* 0x000fe2000bf06070 */
[----:B------:R-:W-:Y:S02]  /*00e0*/  HFMA2 R12, -RZ, RZ, 0, 0 ;  /* 0x00000000ff0c7431 */ /* 0x000fe400000001ff */
[----:B------:R-:W-:Y:S01]  /*00f0*/  IMAD R13, R13, UR20, RZ ;  /* 0x000000140d0d7c24 */ /* 0x000fe2000f8e02ff */
[----:B------:R-:W-:Y:S01]  /*0100*/  UMOV UR4, URZ ;  /* 0x000000ff00047c82 */ /* 0x000fe20008000000 */
[----:B------:R-:W0:Y:S04]  /*0110*/  LDCU.64 UR18, c[0x0][0x358] ;  /* 0x00006b00ff1277ac */ /* 0x000e280008000a00 */
[----:B------:R-:W-:Y:S05]  /*0120*/  BRA.U !UP0, `(.L_x_0) ;  /* 0x0000000508047547 */ /* 0x000fea000b800000 */
[----:B------:R-:W1:Y:S01]  /*0130*/  LDCU.128 UR24, c[0x0][0x380] ;  /* 0x00007000ff1877ac */ /* 0x000e620008000c00 */
[----:B------:R-:W-:Y:S02]  /*0140*/  MOV R12, RZ ;  /* 0x000000ff000c7202 */ /* 0x000fe40000000f00 */
[----:B------:R-:W-:Y:S01]  /*0150*/  MOV R14, R0 ;  /* 0x00000000000e7202 */ /* 0x000fe20000000f00 */
[----:B------:R-:W-:-:S04]  /*0160*/  ULOP3.LUT UR4, UR20, 0x7ffffff8, URZ, 0xc0, !UPT ;  /* 0x7ffffff814047892 */ /* 0x000fc8000f8ec0ff */
[----:B------:R-:W-:Y:S01]  /*0170*/  UIADD3 UR5, UPT, UPT, -UR4, URZ, URZ ;  /* 0x000000ff04057290 */ /* 0x000fe2000fffe1ff */
[----:B-1----:R-:W-:Y:S01]  /*0180*/  MOV R2, UR24 ;  /* 0x0000001800027c02 */ /* 0x002fe20008000f00 */
[----:B------:R-:W-:Y:S01]  /*0190*/  UIMAD.WIDE UR6, UR20, 0x8, UR26 ;  /* 0x00000008140678a5 */ /* 0x000fe2000f8e021a */
[----:B------:R-:W-:Y:S01]  /*01a0*/  MOV R3, UR25 ;  /* 0x0000001900037c02 */ /* 0x000fe20008000f00 */
[----:B------:R-:W-:Y:S02]  /*01b0*/  UIMAD.WIDE UR8, UR20, 0xc, UR26 ;  /* 0x0000000c140878a5 */ /* 0x000fe4000f8e021a */
[----:B------:R-:W-:Y:S01]  /*01c0*/  UIMAD.WIDE UR10, UR20, 0x10, UR26 ;  /* 0x00000010140a78a5 */ /* 0x000fe2000f8e021a */
[----:B------:R-:W-:Y:S01]  /*01d0*/  IMAD.WIDE.U32 R2, R13, 0x4, R2 ;  /* 0x000000040d027825 */ /* 0x000fe200078e0002 */
[----:B------:R-:W-:Y:S02]  /*01e0*/  UIMAD.WIDE UR12, UR20, 0x14, UR26 ;  /* 0x00000014140c78a5 */ /* 0x000fe4000f8e021a */
[----:B------:R-:W-:Y:S01]  /*01f0*/  UIMAD.WIDE UR14, UR20, 0x18, UR26 ;  /* 0x00000018140e78a5 */ /* 0x000fe2000f8e021a */
[----:B------:R-:W-:Y:S01]  /*0200*/  IADD3 R2, P0, PT, R2, 0x10, RZ ;  /* 0x0000001002027810 */ /* 0x000fe20007f1e0ff */
[----:B------:R-:W-:-:S03]  /*0210*/  UIMAD.WIDE UR16, UR20, 0x1c, UR26 ;  /* 0x0000001c141078a5 */ /* 0x000fc6000f8e021a */
[----:B------:R-:W-:-:S09]  /*0220*/  IADD3.X R3, PT, PT, RZ, R3, RZ, P0, !PT ;  /* 0x00000003ff037210 */ /* 0x000fd200007fe4ff */
.L_x_1:
[----:B------:R-:W-:Y:S01]  /*0230*/  UIMAD.WIDE UR22, UR20, 0x4, UR26 ;  /* 0x00000004141678a5 */ /* 0x000fe2000f8e021a */
[----:B------:R-:W-:Y:S02]  /*0240*/  IMAD.MOV.U32 R23, RZ, RZ, 0x4 ;  /* 0x00000004ff177424 */ /* 0x000fe400078e00ff */
[----:B------:R-:W-:Y:S01]  /*0250*/  HFMA2 R11, -RZ, RZ, 0, 2.384185791015625e-07 ;  /* 0x00000004ff0b7431 */ /* 0x000fe200000001ff */
[----:B------:R-:W-:Y:S01]  /*0260*/  MOV R25, 0x4 ;  /* 0x0000000400197802 */ /* 0x000fe20000000f00 */
[----:B0-----:R-:W2:Y:S01]  /*0270*/  LDG.E R21, desc[UR18][R2.64+-0x10] ;  /* 0xfffff01202157981 */ /* 0x001ea2000c1e1900 */
[C---:B------:R-:W-:Y:S01]  /*0280*/  IMAD.WIDE R22, R14.reuse, R23, UR26 ;  /* 0x0000001a0e167e25 */ /* 0x040fe2000f8e0217 */
[----:B------:R-:W-:Y:S02]  /*0290*/  MOV R8, UR22 ;  /* 0x0000001600087c02 */ /* 0x000fe40008000f00 */
[----:B------:R-:W-:Y:S01]  /*02a0*/  MOV R9, UR23 ;  /* 0x0000001700097c02 */ /* 0x000fe20008000f00 */
[----:B------:R-:W3:Y:S02]  /*02b0*/  LDG.E R19, desc[UR18][R2.64+-0xc] ;  /* 0xfffff41202137981 */ /* 0x000ee4000c1e1900 */
[----:B------:R-:W-:-:S02]  /*02c0*/  IMAD.WIDE R8, R14, 0x4, R8 ;  /* 0x000000040e087825 */ /* 0x000fc400078e0208 */
[----:B------:R-:W2:Y:S01]  /*02d0*/  LDG.E R22, desc[UR18][R22.64] ;  /* 0x0000001216167981 */ /* 0x000ea2000c1e1900 */
[----:B------:R-:W-:Y:S01]  /*02e0*/  MOV R5, 0x4 ;  /* 0x0000000400057802 */ /* 0x000fe20000000f00 */
[C---:B------:R-:W-:Y:S02]  /*02f0*/  IMAD.WIDE R24, R14.reuse, R25, UR6 ;  /* 0x000000060e187e25 */ /* 0x040fe4000f8e0219 */
[----:B------:R0:W3:Y:S02]  /*0300*/  LDG.E R20, desc[UR18][R8.64] ;  /* 0x0000001208147981 */ /* 0x0000e4000c1e1900 */
[----:B------:R-:W-:Y:S02]  /*0310*/  IMAD.WIDE R10, R14, R11, UR8 ;  /* 0x000000080e0a7e25 */ /* 0x000fe4000f8e020b */
[----:B------:R-:W4:Y:S04]  /*0320*/  LDG.E R18, desc[UR18][R24.64] ;  /* 0x0000001218127981 */ /* 0x000f28000c1e1900 */
[----:B------:R-:W4:Y:S01]  /*0330*/  LDG.E R17, desc[UR18][R2.64+-0x8] ;  /* 0xfffff81202117981 */ /* 0x000f22000c1e1900 */
[----:B0-----:R-:W-:-:S02]  /*0340*/  HFMA2 R9, -RZ, RZ, 0, 2.384185791015625e-07 ;  /* 0x00000004ff097431 */ /* 0x001fc400000001ff */
[----:B------:R-:W-:Y:S01]  /*0350*/  IMAD.MOV.U32 R7, RZ, RZ, 0x4 ;  /* 0x00000004ff077424 */ /* 0x000fe200078e00ff */
[----:B------:R0:W5:Y:S01]  /*0360*/  LDG.E R16, desc[UR18][R10.64] ;  /* 0x000000120a107981 */ /* 0x000162000c1e1900 */
[----:B------:R-:W-:-:S03]  /*0370*/  IMAD.WIDE R4, R14, R5, UR10 ;  /* 0x0000000a0e047e25 */ /* 0x000fc6000f8e0205 */
[----:B------:R-:W5:Y:S01]  /*0380*/  LDG.E R15, desc[UR18][R2.64+-0x4] ;  /* 0xfffffc12020f7981 */ /* 0x000f62000c1e1900 */
[C---:B------:R-:W-:Y:S01]  /*0390*/  IMAD.WIDE R6, R14.reuse, R7, UR12 ;  /* 0x0000000c0e067e25 */ /* 0x040fe2000f8e0207 */
[----:B------:R-:W-:Y:S02]  /*03a0*/  MOV R27, 0x4 ;  /* 0x00000004001b7802 */ /* 0x000fe40000000f00 */
[----:B------:R1:W5:Y:S01]  /*03b0*/  LDG.E R4, desc[UR18][R4.64] ;  /* 0x0000001204047981 */ /* 0x000362000c1e1900 */
[----:B------:R-:W-:-:S03]  /*03c0*/  IMAD.WIDE R8, R14, R9, UR14 ;  /* 0x0000000e0e087e25 */ /* 0x000fc6000f8e0209 */
[----:B------:R-:W5:Y:S01]  /*03d0*/  LDG.E R23, desc[UR18][R2.64] ;  /* 0x0000001202177981 */ /* 0x000f62000c1e1900 */
[----:B0-----:R-:W-:-:S03]  /*03e0*/  IMAD.WIDE R10, R14, R27, UR16 ;  /* 0x000000100e0a7e25 */ /* 0x001fc6000f8e021b */
[----:B------:R-:W5:Y:S04]  /*03f0*/  LDG.E R7, desc[UR18][R6.64] ;  /* 0x0000001206077981 */ /* 0x000f68000c1e1900 */
[----:B------:R-:W5:Y:S04]  /*0400*/  LDG.E R24, desc[UR18][R2.64+0x4] ;  /* 0x0000041202187981 */ /* 0x000f68000c1e1900 */
[----:B------:R-:W5:Y:S04]  /*0410*/  LDG.E R8, desc[UR18][R8.64] ;  /* 0x0000001208087981 */ /* 0x000f68000c1e1900 */
[----:B------:R-:W5:Y:S04]  /*0420*/  LDG.E R25, desc[UR18][R2.64+0x8] ;  /* 0x0000081202197981 */ /* 0x000f68000c1e1900 */
[----:B------:R-:W5:Y:S04]  /*0430*/  LDG.E R10, desc[UR18][R10.64] ;  /* 0x000000120a0a7981 */ /* 0x000f68000c1e1900 */
[----:B------:R0:W5:Y:S01]  /*0440*/  LDG.E R27, desc[UR18][R2.64+0xc] ;  /* 0x00000c12021b7981 */ /* 0x000162000c1e1900 */
[----:B------:R-:W-:-:S04]  /*0450*/  UIADD3 UR5, UPT, UPT, UR5, 0x8, URZ ;  /* 0x0000000805057890 */ /* 0x000fc8000fffe0ff */
[----:B------:R-:W-:Y:S01]  /*0460*/  UISETP.NE.AND UP0, UPT, UR5, URZ, UPT ;  /* 0x000000ff0500728c */ /* 0x000fe2000bf05270 */
[----:B-1----:R-:W-:Y:S02]  /*0470*/  MOV R5, UR20 ;  /* 0x0000001400057c02 */ /* 0x002fe40008000f00 */
[----:B0-----:R-:W-:Y:S02]  /*0480*/  IADD3 R2, P0, PT, R2, 0x20, RZ ;  /* 0x0000002002027810 */ /* 0x001fe40007f1e0ff */
[----:B------:R-:W-:Y:S02]  /*0490*/  LEA R14, R5, R14, 0x3 ;  /* 0x0000000e050e7211 */ /* 0x000fe400078e18ff */
[----:B------:R-:W-:Y:S01]  /*04a0*/  IADD3.X R3, PT, PT, RZ, R3, RZ, P0, !PT ;  /* 0x00000003ff037210 */ /* 0x000fe200007fe4ff */
[----:B--2---:R-:W-:-:S04]  /*04b0*/  FFMA R22, R21, R22, R12 ;  /* 0x0000001615167223 */ /* 0x004fc8000000000c */
[----:B---3--:R-:W-:-:S04]  /*04c0*/  FFMA R20, R19, R20, R22 ;  /* 0x0000001413147223 */ /* 0x008fc80000000016 */
[----:B----4-:R-:W-:-:S04]  /*04d0*/  FFMA R18, R17, R18, R20 ;  /* 0x0000001211127223 */ /* 0x010fc80000000014 */
[----:B-----5:R-:W-:-:S04]  /*04e0*/  FFMA R16, R15, R16, R18 ;  /* 0x000000100f107223 */ /* 0x020fc80000000012 */
[----:B------:R-:W-:-:S04]  /*04f0*/  FFMA R23, R23, R4, R16 ;  /* 0x0000000417177223 */ /* 0x000fc80000000010 */
[----:B------:R-:W-:-:S04]  /*0500*/  FFMA R24, R24, R7, R23 ;  /* 0x0000000718187223 */ /* 0x000fc80000000017 */
[----:B------:R-:W-:-:S04]  /*0510*/  FFMA R8, R25, R8, R24 ;  /* 0x0000000819087223 */ /* 0x000fc80000000018 */
[----:B------:R-:W-:Y:S01]  /*0520*/  FFMA R12, R27, R10, R8 ;  /* 0x0000000a1b0c7223 */ /* 0x000fe20000000008 */
[----:B------:R-:W-:Y:S06]  /*0530*/  BRA.U UP0, `(.L_x_1) ;  /* 0xfffffffd003c7547 */ /* 0x000fec000b83ffff */
.L_x_0:
[----:B------:R-:W-:-:S04]  /*0540*/  ULOP3.LUT UR6, UR20, 0x7, URZ, 0xc0, !UPT ;  /* 0x0000000714067892 */ /* 0x000fc8000f8ec0ff */
[----:B------:R-:W-:-:S09]  /*0550*/  UISETP.NE.AND UP0, UPT, UR6, URZ, UPT ;  /* 0x000000ff0600728c */ /* 0x000fd2000bf05270 */
[----:B------:R-:W-:Y:S05]  /*0560*/  BRA.U !UP0, `(.L_x_2) ;  /* 0x0000000508387547 */ /* 0x000fea000b800000 */
[----:B------:R-:W-:Y:S02]  /*0570*/  UISETP.GE.U32.AND UP0, UPT, UR6, 0x4, UPT ;  /* 0x000000040600788c */ /* 0x000fe4000bf06070 */
[----:B------:R-:W-:-:S04]  /*0580*/  ULOP3.LUT UR5, UR20, 0x3, URZ, 0xc0, !UPT ;  /* 0x0000000314057892 */ /* 0x000fc8000f8ec0ff */
[----:B------:R-:W-:-:S03]  /*0590*/  UISETP.NE.AND UP1, UPT, UR5, URZ, UPT ;  /* 0x000000ff0500728c */ /* 0x000fc6000bf25270 */
[----:B------:R-:W-:Y:S08]  /*05a0*/  BRA.U !UP0, `(.L_x_3) ;  /* 0x00000001087c7547 */ /* 0x000ff0000b800000 */
[----:B------:R-:W1:Y:S01]  /*05b0*/  LDC.64 R6, c[0x0][0x388] ;  /* 0x0000e200ff067b82 */ /* 0x000e620000000a00 */
[----:B------:R-:W2:Y:S01]  /*05c0*/  LDCU.64 UR6, c[0x0][0x380] ;  /* 0x00007000ff0677ac */ /* 0x000ea20008000a00 */
[----:B------:R-:W-:Y:S01]  /*05d0*/  IMAD.U32 R9, RZ, RZ, UR4 ;  /* 0x00000004ff097e24 */ /* 0x000fe2000f8e00ff */
[C---:B------:R-:W-:Y:S02]  /*05e0*/  IADD3 R3, PT, PT, R13.reuse, UR4, RZ ;  /* 0x000000040d037c10 */ /* 0x040fe4000fffe0ff */
[----:B------:R-:W-:Y:S01]  /*05f0*/  IADD3 R10, P0, PT, R13, UR4, RZ ;  /* 0x000000040d0a7c10 */ /* 0x000fe2000ff1e0ff */
[----:B------:R-:W-:Y:S01]  /*0600*/  IMAD R9, R9, UR20, R0 ;  /* 0x0000001409097c24 */ /* 0x000fe2000f8e0200 */
[----:B------:R-:W-:Y:S01]  /*0610*/  MOV R11, UR20 ;  /* 0x00000014000b7c02 */ /* 0x000fe20008000f00 */
[----:B------:R-:W3:Y:S01]  /*0620*/  LDC.64 R4, c[0x0][0x380] ;  /* 0x0000e000ff047b82 */ /* 0x000ee20000000a00 */
[----:B------:R-:W-:Y:S01]  /*0630*/  MOV R15, UR20 ;  /* 0x00000014000f7c02 */ /* 0x000fe20008000f00 */
[----:B-1----:R-:W-:Y:S01]  /*0640*/  IMAD.WIDE R6, R9, 0x4, R6 ;  /* 0x0000000409067825 */ /* 0x002fe200078e0206 */
[----:B------:R-:W-:-:S05]  /*0650*/  MOV R9, UR20 ;  /* 0x0000001400097c02 */ /* 0x000fca0008000f00 */
[----:B------:R-:W-:Y:S02]  /*0660*/  IMAD.WIDE R8, R9, 0x4, R6 ;  /* 0x0000000409087825 */ /* 0x000fe400078e0206 */
[----:B0-----:R-:W4:Y:S02]  /*0670*/  LDG.E R6, desc[UR18][R6.64] ;  /* 0x0000001206067981 */ /* 0x001f24000c1e1900 */
[----:B---3--:R-:W-:Y:S01]  /*0680*/  IMAD.WIDE.U32 R4, R3, 0x4, R4 ;  /* 0x0000000403047825 */ /* 0x008fe200078e0004 */
[----:B------:R-:W-:Y:S01]  /*0690*/  IADD3.X R3, PT, PT, RZ, RZ, RZ, P0, !PT ;  /* 0x000000ffff037210 */ /* 0x000fe200007fe4ff */
[----:B------:R-:W3:Y:S01]  /*06a0*/  LDG.E R17, desc[UR18][R8.64] ;  /* 0x0000001208117981 */ /* 0x000ee2000c1e1900 */
[----:B--2---:R-:W-:-:S03]  /*06b0*/  LEA R2, P0, R10, UR6, 0x2 ;  /* 0x000000060a027c11 */ /* 0x004fc6000f8010ff */
[----:B------:R-:W4:Y:S01]  /*06c0*/  LDG.E R5, desc[UR18][R4.64] ;  /* 0x0000001204057981 */ /* 0x000f22000c1e1900 */
[----:B------:R-:W-:Y:S01]  /*06d0*/  LEA.HI.X R3, R10, UR7, R3, 0x2, P0 ;  /* 0x000000070a037c11 */ /* 0x000fe200080f1403 */
[----:B------:R-:W-:-:S04]  /*06e0*/  IMAD.WIDE R10, R11, 0x4, R8 ;  /* 0x000000040b0a7825 */ /* 0x000fc800078e0208 */
[----:B------:R-:W3:Y:S01]  /*06f0*/  LDG.E R16, desc[UR18][R2.64+0x4] ;  /* 0x0000041202107981 */ /* 0x000ee2000c1e1900 */
[----:B------:R-:W-:-:S03]  /*0700*/  IMAD.WIDE R14, R15, 0x4, R10 ;  /* 0x000000040f0e7825 */ /* 0x000fc600078e020a */
[----:B------:R-:W2:Y:S04]  /*0710*/  LDG.E R19, desc[UR18][R10.64] ;  /* 0x000000120a137981 */ /* 0x000ea8000c1e1900 */
[----:B------:R-:W2:Y:S04]  /*0720*/  LDG.E R18, desc[UR18][R2.64+0x8] ;  /* 0x0000081202127981 */ /* 0x000ea8000c1e1900 */
[----:B------:R-:W5:Y:S04]  /*0730*/  LDG.E R20, desc[UR18][R2.64+0xc] ;  /* 0x00000c1202147981 */ /* 0x000f68000c1e1900 */
[----:B------:R-:W5:Y:S01]  /*0740*/  LDG.E R14, desc[UR18][R14.64] ;  /* 0x000000120e0e7981 */ /* 0x000f62000c1e1900 */
[----:B------:R-:W-:Y:S01]  /*0750*/  UIADD3 UR4, UPT, UPT, UR4, 0x4, URZ ;  /* 0x0000000404047890 */ /* 0x000fe2000fffe0ff */
[----:B----4-:R-:W-:-:S04]  /*0760*/  FFMA R5, R5, R6, R12 ;  /* 0x0000000605057223 */ /* 0x010fc8000000000c */
[----:B---3--:R-:W-:-:S04]  /*0770*/  FFMA R5, R16, R17, R5 ;  /* 0x0000001110057223 */ /* 0x008fc80000000005 */
[----:B--2---:R-:W-:-:S04]  /*0780*/  FFMA R5, R18, R19, R5 ;  /* 0x0000001312057223 */ /* 0x004fc80000000005 */
[----:B-----5:R-:W-:-:S07]  /*0790*/  FFMA R12, R20, R14, R5 ;  /* 0x0000000e140c7223 */ /* 0x020fce0000000005 */
.L_x_3:
[----:B------:R-:W-:Y:S05]  /*07a0*/  BRA.U !UP1, `(.L_x_2) ;  /* 0x0000000109a87547 */ /* 0x000fea000b800000 */
[----:B------:R-:W-:Y:S01]  /*07b0*/  UISETP.NE.AND UP0, UPT, UR5, 0x1, UPT ;  /* 0x000000010500788c */ /* 0x000fe2000bf05270 */
[----:B------:R-:W-:Y:S01]  /*07c0*/  MOV R7, UR4 ;  /* 0x0000000400077c02 */ /* 0x000fe20008000f00 */
[----:B------:R-:W-:Y:S02]  /*07d0*/  ULOP3.LUT UR5, UR20, 0x1, URZ, 0xc0, !UPT ;  /* 0x0000000114057892 */ /* 0x000fe4000f8ec0ff */
[----:B------:R-:W-:Y:S02]  /*07e0*/  MOV R15, UR20 ;  /* 0x00000014000f7c02 */ /* 0x000fe40008000f00 */
[----:B------:R-:W-:Y:S01]  /*07f0*/  UISETP.NE.U32.AND UP1, UPT, UR5, 0x1, UPT ;  /* 0x000000010500788c */ /* 0x000fe2000bf25070 */
[----:B------:R-:W-:-:S04]  /*0800*/  PLOP3.LUT P1, PT, PT, PT, UP0, 0x80, 0x8 ;  /* 0x000000000008781c */ /* 0x000fc80003f2f008 */
[----:B------:R-:W1:Y:S01]  /*0810*/  @UP0 LDCU.128 UR8, c[0x0][0x380] ;  /* 0x00007000ff0807ac */ /* 0x000e620008000c00 */
[----:B------:R-:W-:Y:S01]  /*0820*/  PLOP3.LUT P0, PT, PT, PT, UP1, 0x80, 0x8 ;  /* 0x000000000008781c */ /* 0x000fe20003f0f018 */
[----:B------:R-:W2:Y:S04]  /*0830*/  @UP0 LDCU.64 UR6, c[0x0][0x380] ;  /* 0x00007000ff0607ac */ /* 0x000ea80008000a00 */
[----:B------:R-:W3:Y:S03]  /*0840*/  @!UP1 LDCU.128 UR12, c[0x0][0x380] ;  /* 0x00007000ff0c97ac */ /* 0x000ee60008000c00 */
[C---:B------:R-:W-:Y:S02]  /*0850*/  @P1 IADD3 R3, PT, PT, R13.reuse, UR4, RZ ;  /* 0x000000040d031c10 */ /* 0x040fe4000fffe0ff */
[----:B------:R-:W-:Y:S01]  /*0860*/  @P1 IADD3 R6, P2, PT, R13, UR4, RZ ;  /* 0x000000040d061c10 */ /* 0x000fe2000ff5e0ff */
[----:B------:R-:W-:Y:S01]  /*0870*/  @UP0 UIADD3 UR4, UPT, UPT, UR4, 0x2, URZ ;  /* 0x0000000204040890 */ /* 0x000fe2000fffe0ff */
[----:B-1----:R-:W-:Y:S01]  /*0880*/  MOV R11, UR9 ;  /* 0x00000009000b7c02 */ /* 0x002fe20008000f00 */
[----:B------:R-:W-:Y:S01]  /*0890*/  IMAD.U32 R10, RZ, RZ, UR8 ;  /* 0x00000008ff0a7e24 */ /* 0x000fe2000f8e00ff */
[----:B------:R-:W-:-:S02]  /*08a0*/  MOV R4, UR10 ;  /* 0x0000000a00047c02 */ /* 0x000fc40008000f00 */
[----:B------:R-:W-:Y:S01]  /*08b0*/  MOV R5, UR11 ;  /* 0x0000000b00057c02 */ /* 0x000fe20008000f00 */
[----:B------:R-:W-:-:S04]  /*08c0*/  @P1 IMAD.WIDE.U32 R10, R3, 0x4, R10 ;  /* 0x00000004030a1825 */ /* 0x000fc800078e000a */
[----:B------:R-:W-:Y:S01]  /*08d0*/  @P1 IMAD R3, R7, UR20, R0 ;  /* 0x0000001407031c24 */ /* 0x000fe2000f8e0200 */
[----:B------:R-:W-:Y:S01]  /*08e0*/  @P1 IADD3.X R7, PT, PT, RZ, RZ, RZ, P2, !PT ;  /* 0x000000ffff071210 */ /* 0x000fe200017fe4ff */
[----:B------:R-:W-:Y:S01]  /*08f0*/  IMAD.U32 R19, RZ, RZ, UR4 ;  /* 0x00000004ff137e24 */ /* 0x000fe2000f8e00ff */
[C---:B--2---:R-:W-:Y:S01]  /*0900*/  @P1 LEA R2, P2, R6.reuse, UR6, 0x2 ;  /* 0x0000000606021c11 */ /* 0x044fe2000f8410ff */
[----:B------:R-:W-:Y:S01]  /*0910*/  @P1 IMAD.WIDE R4, R3, 0x4, R4 ;  /* 0x0000000403041825 */ /* 0x000fe200078e0204 */
[----:B------:R-:W-:Y:S01]  /*0920*/  @!P0 IADD3 R17, PT, PT, R13, UR4, RZ ;  /* 0x000000040d118c10 */ /* 0x000fe2000fffe0ff */
[----:B0-----:R-:W2:Y:S01]  /*0930*/  @P1 LDG.E R11, desc[UR18][R10.64] ;  /* 0x000000120a0b1981 */ /* 0x001ea2000c1e1900 */
[----:B------:R-:W-:Y:S01]  /*0940*/  @P1 LEA.HI.X R3, R6, UR7, R7, 0x2, P2 ;  /* 0x0000000706031c11 */ /* 0x000fe200090f1407 */
[----:B------:R-:W-:Y:S01]  /*0950*/  @!P0 IMAD R19, R19, UR20, R0 ;  /* 0x0000001413138c24 */ /* 0x000fe2000f8e0200 */
[----:B---3--:R-:W-:Y:S01]  /*0960*/  MOV R6, UR12 ;  /* 0x0000000c00067c02 */ /* 0x008fe20008000f00 */
[----:B------:R-:W-:Y:S01]  /*0970*/  @P1 IMAD.WIDE R14, R15, 0x4, R4 ;  /* 0x000000040f0e1825 */ /* 0x000fe200078e0204 */
[----:B------:R-:W-:Y:S01]  /*0980*/  MOV R7, UR13 ;  /* 0x0000000d00077c02 */ /* 0x000fe20008000f00 */
[----:B------:R-:W2:Y:S01]  /*0990*/  @P1 LDG.E R4, desc[UR18][R4.64] ;  /* 0x0000001204041981 */ /* 0x000ea2000c1e1900 */
[----:B------:R-:W-:-:S02]  /*09a0*/  MOV R8, UR14 ;  /* 0x0000000e00087c02 */ /* 0x000fc40008000f00 */
[----:B------:R-:W-:Y:S01]  /*09b0*/  MOV R9, UR15 ;  /* 0x0000000f00097c02 */ /* 0x000fe20008000f00 */
[----:B------:R-:W-:Y:S01]  /*09c0*/  @!P0 IMAD.WIDE.U32 R6, R17, 0x4, R6 ;  /* 0x0000000411068825 */ /* 0x000fe200078e0006 */
[----:B------:R-:W3:Y:S03]  /*09d0*/  @P1 LDG.E R14, desc[UR18][R14.64] ;  /* 0x000000120e0e1981 */ /* 0x000ee6000c1e1900 */
[----:B------:R-:W-:Y:S01]  /*09e0*/  @!P0 IMAD.WIDE R8, R19, 0x4, R8 ;  /* 0x0000000413088825 */ /* 0x000fe200078e0208 */
[----:B------:R-:W3:Y:S04]  /*09f0*/  @P1 LDG.E R2, desc[UR18][R2.64+0x4] ;  /* 0x0000041202021981 */ /* 0x000ee8000c1e1900 */
[----:B------:R-:W4:Y:S04]  /*0a00*/  @!P0 LDG.E R7, desc[UR18][R6.64] ;  /* 0x0000001206078981 */ /* 0x000f28000c1e1900 */
[----:B------:R-:W4:Y:S01]  /*0a10*/  @!P0 LDG.E R8, desc[UR18][R8.64] ;  /* 0x0000001208088981 */ /* 0x000f22000c1e1900 */
[----:B--2---:R-:W-:-:S04]  /*0a20*/  @P1 FFMA R11, R11, R4, R12 ;  /* 0x000000040b0b1223 */ /* 0x004fc8000000000c */
[----:B---3--:R-:W-:-:S04]  /*0a30*/  @P1 FFMA R12, R2, R14, R11 ;  /* 0x0000000e020c1223 */ /* 0x008fc8000000000b */
[----:B----4-:R-:W-:-:S07]  /*0a40*/  @!P0 FFMA R12, R7, R8, R12 ;  /* 0x00000008070c8223 */ /* 0x010fce000000000c */
.L_x_2:
[----:B------:R-:W1:Y:S01]  /*0a50*/  LDC.64 R2, c[0x0][0x390] ;  /* 0x0000e400ff027b82 */ /* 0x000e620000000a00 */
[----:B------:R-:W-:-:S05]  /*0a60*/  IADD3 R13, PT, PT, R0, R13, RZ ;  /* 0x0000000d000d7210 */ /* 0x000fca0007ffe0ff */
[----:B-1----:R-:W-:-:S05]  /*0a70*/  IMAD.WIDE R2, R13, 0x4, R2 ;  /* 0x000000040d027825 */ /* 0x002fca00078e0202 */
[----:B0-----:R-:W-:Y:S01]  /*0a80*/  STG.E desc[UR18][R2.64], R12 ;  /* 0x0000000c02007986 */ /* 0x001fe2000c101912 */
[----:B------:R-:W-:Y:S05]  /*0a90*/  EXIT ;  /* 0x000000000000794d */ /* 0x000fea0003800000 */
.L_x_4:
[----:B------:R-:W-:-:S00]  /*0aa0*/  BRA `(.L_x_4) ;  /* 0xfffffffc00fc7947 */ /* 0x000fc0000383ffff */
[----:B------:R-:W-:-:S00]  /*0ab0*/  NOP ;  /* 0x0000000000007918 */ /* 0x000fc00000000000 */
        /* <DEDUP_REMOVED lines=12> */
.L_x_8:


//--------------------- .text._Z20TiledMatrixMulKernelPfS_S_i --------------------------
	.section	.text._Z20TiledMatrixMulKernelPfS_S_i,"ax",@progbits
	.align	128
        .global         _Z20TiledMatrixMulKernelPfS_S_i
        .type           _Z20TiledMatrixMulKernelPfS_S_i,@function
        .size           _Z20TiledMatrixMulKernelPfS_S_i,(.L_x_9 - _Z20TiledMatrixMulKernelPfS_S_i)
        .other          _Z20TiledMatrixMulKernelPfS_S_i,@"STO_CUDA_ENTRY STV_DEFAULT"
_Z20TiledMatrixMulKernelPfS_S_i:
.text._Z20TiledMatrixMulKernelPfS_S_i:
[----:B------:R-:W-:Y:S01]  /*0000*/  LDC R1, c[0x0][0x37c] ;  /* 0x0000df00ff017b82 */ /* 0x000fe20000000800 */
[----:B------:R-:W0:Y:S01]  /*0010*/  LDCU UR4, c[0x0][0x398] ;  /* 0x00007300ff0477ac */ /* 0x000e220008000800 */
[----:B------:R-:W1:Y:S01]  /*0020*/  S2R R3, SR_CTAID.Y ;  /* 0x0000000000037919 */ /* 0x000e620000002600 */
[----:B------:R-:W-:Y:S01]  /*0030*/  HFMA2 R7, -RZ, RZ, 0, 0 ;  /* 0x00000000ff077431 */ /* 0x000fe200000001ff */
[----:B------:R-:W2:Y:S01]  /*0040*/  LDCU.64 UR8, c[0x0][0x358] ;  /* 0x00006b00ff0877ac */ /* 0x000ea20008000a00 */
[----:B------:R-:W1:Y:S01]  /*0050*/  S2R R0, SR_TID.Y ;  /* 0x0000000000007919 */ /* 0x000e620000002200 */
[----:B------:R-:W3:Y:S01]  /*0060*/  S2R R9, SR_CTAID.X ;  /* 0x0000000000097919 */ /* 0x000ee20000002500 */
[----:B------:R-:W3:Y:S01]  /*0070*/  S2R R6, SR_TID.X ;  /* 0x0000000000067919 */ /* 0x000ee20000002100 */
[----:B0-----:R-:W-:-:S05]  /*0080*/  I2FP.F32.S32 R2, UR4 ;  /* 0x0000000400027c45 */ /* 0x001fca0008201400 */
[----:B------:R-:W-:-:S04]  /*0090*/  FMUL R2, R2, 0.5 ;  /* 0x3f00000002027820 */ /* 0x000fc80000400000 */
[----:B------:R-:W0:Y:S01]  /*00a0*/  FRND.CEIL R12, R2 ;  /* 0x00000002000c7307 */ /* 0x000e220000209000 */
[----:B-1----:R-:W-:Y:S01]  /*00b0*/  IMAD R8, R3, 0x2, R0 ;  /* 0x0000000203087824 */ /* 0x002fe200078e0200 */
[----:B0-----:R-:W-:Y:S01]  /*00c0*/  FSETP.GT.AND P0, PT, R12, RZ, PT ;  /* 0x000000ff0c00720b */ /* 0x001fe20003f04000 */
[----:B---3--:R-:W-:-:S05]  /*00d0*/  IMAD R9, R9, 0x2, R6 ;  /* 0x0000000209097824 */ /* 0x008fca00078e0206 */
[----:B------:R-:W-:-:S07]  /*00e0*/  VIMNMX R13, PT, PT, R8, R9, !PT ;  /* 0x00000009080d7248 */ /* 0x000fce0007fe0100 */
[----:B--2---:R-:W-:Y:S05]  /*00f0*/  @!P0 BRA `(.L_x_5) ;  /* 0x0000000000a08947 */ /* 0x004fea0003800000 */
[----:B------:R-:W0:Y:S01]  /*0100*/  S2UR UR6, SR_CgaCtaId ;  /* 0x00000000000679c3 */ /* 0x000e220000008800 */
[----:B------:R-:W-:Y:S01]  /*0110*/  UMOV UR4, 0x400 ;  /* 0x0000040000047882 */ /* 0x000fe20000000000 */
[----:B------:R-:W-:Y:S01]  /*0120*/  IMAD.MOV.U32 R7, RZ, RZ, RZ ;  /* 0x000000ffff077224 */ /* 0x000fe200078e00ff */
[----:B------:R-:W-:Y:S01]  /*0130*/  UIADD3 UR5, UPT, UPT, UR4, 0x10, URZ ;  /* 0x0000001004057890 */ /* 0x000fe2000fffe0ff */
[----:B------:R-:W-:Y:S01]  /*0140*/  MOV R19, RZ ;  /* 0x000000ff00137202 */ /* 0x000fe20000000f00 */
[----:B------:R-:W1:Y:S01]  /*0150*/  LDCU UR7, c[0x0][0x398] ;  /* 0x00007300ff0777ac */ /* 0x000e620008000800 */
[----:B0-----:R-:W-:Y:S02]  /*0160*/  ULEA UR4, UR6, UR4, 0x18 ;  /* 0x0000000406047291 */ /* 0x001fe4000f8ec0ff */
[----:B------:R-:W-:-:S04]  /*0170*/  ULEA UR5, UR6, UR5, 0x18 ;  /* 0x0000000506057291 */ /* 0x000fc8000f8ec0ff */
[----:B------:R-:W-:Y:S02]  /*0180*/  LEA R15, R0, UR4, 0x3 ;  /* 0x00000004000f7c11 */ /* 0x000fe4000f8e18ff */
[----:B------:R-:W-:-:S03]  /*0190*/  LEA R17, R6, UR5, 0x2 ;  /* 0x0000000506117c11 */ /* 0x000fc6000f8e10ff */
[----:B------:R-:W-:Y:S01]  /*01a0*/  IMAD R16, R6, 0x4, R15 ;  /* 0x0000000406107824 */ /* 0x000fe200078e020f */
[----:B-1----:R-:W-:-:S07]  /*01b0*/  LEA R14, R0, R17, 0x3 ;  /* 0x00000011000e7211 */ /* 0x002fce00078e18ff */
.L_x_6:
[C---:B------:R-:W-:Y:S01]  /*01c0*/  IMAD R11, R19.reuse, 0x2, R6 ;  /* 0x00000002130b7824 */ /* 0x040fe200078e0206 */
[----:B------:R-:W-:Y:S01]  /*01d0*/  LEA R10, R19, R0, 0x1 ;  /* 0x00000000130a7211 */ /* 0x000fe200078e08ff */
[----:B------:R-:W-:-:S03]  /*01e0*/  UMOV UR4, UR7 ;  /* 0x0000000700047c82 */ /* 0x000fc60008000000 */
[----:B------:R-:W-:Y:S02]  /*01f0*/  VIMNMX R2, PT, PT, R8, R11, !PT ;  /* 0x0000000b08027248 */ /* 0x000fe40007fe0100 */
[----:B------:R-:W-:Y:S02]  /*0200*/  VIMNMX R3, PT, PT, R9, R10, !PT ;  /* 0x0000000a09037248 */ /* 0x000fe40007fe0100 */
[----:B------:R-:W-:Y:S02]  /*0210*/  ISETP.GE.AND P0, PT, R2, UR4, PT ;  /* 0x0000000402007c0c */ /* 0x000fe4000bf06270 */
[----:B------:R-:W-:-:S11]  /*0220*/  ISETP.GE.AND P1, PT, R3, UR4, PT ;  /* 0x0000000403007c0c */ /* 0x000fd6000bf26270 */
[----:B------:R-:W0:Y:S01]  /*0230*/  @!P0 LDC.64 R4, c[0x0][0x380] ;  /* 0x0000e000ff048b82 */ /* 0x000e220000000a00 */
[----:B------:R-:W-:Y:S02]  /*0240*/  @!P0 IMAD R11, R8, UR4, R11 ;  /* 0x00000004080b8c24 */ /* 0x000fe4000f8e020b */
[----:B------:R-:W-:-:S05]  /*0250*/  @!P1 IMAD R21, R10, UR4, R9 ;  /* 0x000000040a159c24 */ /* 0x000fca000f8e0209 */
[----:B------:R-:W1:Y:S01]  /*0260*/  @!P1 LDC.64 R2, c[0x0][0x388] ;  /* 0x0000e200ff029b82 */ /* 0x000e620000000a00 */
[----:B0-----:R-:W-:-:S06]  /*0270*/  @!P0 IMAD.WIDE R4, R11, 0x4, R4 ;  /* 0x000000040b048825 */ /* 0x001fcc00078e0204 */
[----:B------:R-:W2:Y:S01]  /*0280*/  @!P0 LDG.E R5, desc[UR8][R4.64] ;  /* 0x0000000804058981 */ /* 0x000ea2000c1e1900 */
[----:B-1----:R-:W-:-:S06]  /*0290*/  @!P1 IMAD.WIDE R2, R21, 0x4, R2 ;  /* 0x0000000415029825 */ /* 0x002fcc00078e0202 */
[----:B------:R-:W3:Y:S01]  /*02a0*/  @!P1 LDG.E R3, desc[UR8][R2.64] ;  /* 0x0000000802039981 */ /* 0x000ee2000c1e1900 */
[----:B------:R-:W-:-:S05]  /*02b0*/  VIADD R19, R19, 0x1 ;  /* 0x0000000113137836 */ /* 0x000fca0000000000 */
[----:B------:R-:W-:Y:S01]  /*02c0*/  I2FP.F32.U32 R23, R19 ;  /* 0x0000001300177245 */ /* 0x000fe20000201000 */
[----:B--2---:R-:W-:Y:S04]  /*02d0*/  @!P0 STS [R16], R5 ;  /* 0x0000000510008388 */ /* 0x004fe80000000800 */
[----:B---3--:R-:W-:Y:S01]  /*02e0*/  @!P1 STS [R14], R3 ;  /* 0x000000030e009388 */ /* 0x008fe20000000800 */
[----:B------:R-:W-:Y:S06]  /*02f0*/  BAR.SYNC.DEFER_BLOCKING 0x0 ;  /* 0x0000000000007b1d */ /* 0x000fec0000010000 */
[----:B------:R-:W-:Y:S04]  /*0300*/  LDS R18, [R17] ;  /* 0x0000000011127984 */ /* 0x000fe80000000800 */
[----:B------:R-:W0:Y:S04]  /*0310*/  LDS.64 R10, [R15] ;  /* 0x000000000f0a7984 */ /* 0x000e280000000a00 */
[----:B------:R-:W1:Y:S01]  /*0320*/  LDS R21, [R17+0x8] ;  /* 0x0000080011157984 */ /* 0x000e620000000800 */
[----:B------:R-:W-:Y:S01]  /*0330*/  BAR.SYNC.DEFER_BLOCKING 0x0 ;  /* 0x0000000000007b1d */ /* 0x000fe20000010000 */
[----:B------:R-:W-:Y:S01]  /*0340*/  FSETP.GT.AND P0, PT, R12, R23, PT ;  /* 0x000000170c00720b */ /* 0x000fe20003f04000 */
[----:B0-----:R-:W-:-:S04]  /*0350*/  FFMA R10, R10, R18, R7 ;  /* 0x000000120a0a7223 */ /* 0x001fc80000000007 */
[----:B-1----:R-:W-:-:S08]  /*0360*/  FFMA R7, R21, R11, R10 ;  /* 0x0000000b15077223 */ /* 0x002fd0000000000a */
[----:B------:R-:W-:Y:S05]  /*0370*/  @P0 BRA `(.L_x_6) ;  /* 0xfffffffc00900947 */ /* 0x000fea000383ffff */
.L_x_5:
[----:B------:R-:W-:-:S13]  /*0380*/  ISETP.GE.AND P0, PT, R13, UR4, PT ;  /* 0x000000040d007c0c */ /* 0x000fda000bf06270 */
[----:B------:R-:W-:Y:S05]  /*0390*/  @P0 EXIT ;  /* 0x000000000000094d */ /* 0x000fea0003800000 */
[----:B------:R-:W0:Y:S01]  /*03a0*/  LDC.64 R2, c[0x0][0x390] ;  /* 0x0000e400ff027b82 */ /* 0x000e220000000a00 */
[----:B------:R-:W-:-:S04]  /*03b0*/  IMAD R9, R8, UR4, R9 ;  /* 0x0000000408097c24 */ /* 0x000fc8000f8e0209 */
[----:B0-----:R-:W-:-:S05]  /*03c0*/  IMAD.WIDE.U32 R2, R9, 0x4, R2 ;  /* 0x0000000409027825 */ /* 0x001fca00078e0002 */
[----:B------:R-:W-:Y:S01]  /*03d0*/  STG.E desc[UR8][R2.64], R7 ;  /* 0x0000000702007986 */ /* 0x000fe2000c101908 */
[----:B------:R-:W-:Y:S05]  /*03e0*/  EXIT ;  /* 0x000000000000794d */ /* 0x000fea0003800000 */
.L_x_7:
        /* <DEDUP_REMOVED lines=9> */
.L_x_9:


//--------------------- .nv.shared.reserved.0     --------------------------
	.section	.nv.shared.reserved.0,"aw",@nobits
	.weak		__nv_reservedSMEM_offset_0_alias
	.size		__nv_reservedSMEM_offset_0_alias, 0, 64
	.other		__nv_reservedSMEM_offset_0_alias,@"STO_CUDA_RESERVED_SHARED STV_DEFAULT"
__nv_reservedSMEM_offset_0_alias:
	.zero		0
	.zero		64


//--------------------- .nv.shared._Z20TiledMatrixMulKernelPfS_S_i --------------------------
	.section	.nv.shared._Z20TiledMatrixMulKernelPfS_S_i,"aw",@nobits
	.sectionflags	@""
	.align	4
.nv.shared._Z20TiledMatrixMulKernelPfS_S_i:
	.zero		1056


//--------------------- .nv.constant0._Z15MatrixMulKernelPfS_S_i --------------------------
	.section	.nv.constant0._Z15MatrixMulKernelPfS_S_i,"a",@progbits
	.sectionflags	@""
	.align	4
.nv.constant0._Z15MatrixMulKernelPfS_S_i:
	.zero		924


//--------------------- .nv.constant0._Z20TiledMatrixMulKernelPfS_S_i --------------------------
	.section	.nv.constant0._Z20TiledMatrixMulKernelPfS_S_i,"a",@progbits
	.sectionflags	@""
	.align	4
.nv.constant0._Z20TiledMatrixMulKernelPfS_S_i:
	.zero		924


//--------------------- SYMBOLS --------------------------

	.type		.nv.reservedSmem.offset0,@object
	.size		.nv.reservedSmem.offset0,0x4
	.type		.nv.reservedSmem.cap,@object
	.size		.nv.reservedSmem.cap,0x4
